//
// Generated by NVIDIA NVVM Compiler
//
// Compiler Build ID: CL-36424714
// Cuda compilation tools, release 13.0, V13.0.88
// Based on NVVM 20.0.0
//

.version 9.0
.target sm_100
.address_size 64

	// .globl	_Z9Mat2DMultPfS_S_ii

.visible .entry _Z9Mat2DMultPfS_S_ii(
	.param .u64 .ptr .align 1 _Z9Mat2DMultPfS_S_ii_param_0,
	.param .u64 .ptr .align 1 _Z9Mat2DMultPfS_S_ii_param_1,
	.param .u64 .ptr .align 1 _Z9Mat2DMultPfS_S_ii_param_2,
	.param .u32 _Z9Mat2DMultPfS_S_ii_param_3,
	.param .u32 _Z9Mat2DMultPfS_S_ii_param_4
)
{
	.reg .pred 	%p<13>;
	.reg .b32 	%r<44>;
	.reg .b32 	%f<68>;
	.reg .b64 	%rd<52>;

	ld.param.u64 	%rd10, [_Z9Mat2DMultPfS_S_ii_param_0];
	ld.param.u64 	%rd11, [_Z9Mat2DMultPfS_S_ii_param_1];
	ld.param.u32 	%r19, [_Z9Mat2DMultPfS_S_ii_param_3];
	ld.param.u32 	%r20, [_Z9Mat2DMultPfS_S_ii_param_4];
	cvta.to.global.u64 	%rd1, %rd11;
	cvta.to.global.u64 	%rd2, %rd10;
	mov.u32 	%r21, %ctaid.y;
	mov.u32 	%r22, %ntid.y;
	mov.u32 	%r23, %tid.y;
	mad.lo.s32 	%r1, %r21, %r22, %r23;
	mov.u32 	%r24, %ctaid.x;
	mov.u32 	%r25, %ntid.x;
	mov.u32 	%r26, %tid.x;
	mad.lo.s32 	%r2, %r24, %r25, %r26;
	setp.ge.s32 	%p1, %r1, %r19;
	setp.ge.s32 	%p2, %r2, %r20;
	or.pred  	%p3, %p1, %p2;
	@%p3 bra 	$L__BB0_14;
	setp.lt.s32 	%p4, %r20, 1;
	mov.f32 	%f67, 0f00000000;
	@%p4 bra 	$L__BB0_13;
	mul.lo.s32 	%r3, %r19, %r1;
	and.b32  	%r4, %r20, 7;
	setp.lt.u32 	%p5, %r20, 8;
	mov.f32 	%f67, 0f00000000;
	mov.b32 	%r42, 0;
	@%p5 bra 	$L__BB0_5;
	and.b32  	%r28, %r20, 2147483640;
	neg.s32 	%r40, %r28;
	mul.wide.u32 	%rd12, %r20, 4;
	add.s64 	%rd3, %rd1, %rd12;
	mul.wide.u32 	%rd13, %r20, 8;
	add.s64 	%rd4, %rd1, %rd13;
	mul.wide.u32 	%rd14, %r20, 12;
	add.s64 	%rd5, %rd1, %rd14;
	mul.wide.u32 	%rd15, %r20, 20;
	add.s64 	%rd6, %rd1, %rd15;
	mul.wide.u32 	%rd16, %r20, 24;
	add.s64 	%rd7, %rd1, %rd16;
	mul.wide.u32 	%rd17, %r20, 28;
	add.s64 	%rd8, %rd1, %rd17;
	mov.f32 	%f67, 0f00000000;
	mov.u32 	%r38, %r3;
	mov.u32 	%r39, %r2;
$L__BB0_4:
	.pragma "nounroll";
	and.b32  	%r42, %r20, 2147483640;
	mul.wide.s32 	%rd18, %r39, 4;
	add.s64 	%rd19, %rd3, %rd18;
	add.s64 	%rd20, %rd4, %rd18;
	add.s64 	%rd21, %rd5, %rd18;
	mul.wide.u32 	%rd22, %r20, 16;
	add.s64 	%rd23, %rd1, %rd18;
	add.s64 	%rd24, %rd23, %rd22;
	add.s64 	%rd25, %rd6, %rd18;
	add.s64 	%rd26, %rd7, %rd18;
	add.s64 	%rd27, %rd8, %rd18;
	mul.wide.s32 	%rd28, %r38, 4;
	add.s64 	%rd29, %rd2, %rd28;
	ld.global.f32 	%f17, [%rd29];
	ld.global.f32 	%f18, [%rd23];
	fma.rn.f32 	%f19, %f17, %f18, %f67;
	ld.global.f32 	%f20, [%rd29+4];
	ld.global.f32 	%f21, [%rd19];
	fma.rn.f32 	%f22, %f20, %f21, %f19;
	ld.global.f32 	%f23, [%rd29+8];
	ld.global.f32 	%f24, [%rd20];
	fma.rn.f32 	%f25, %f23, %f24, %f22;
	ld.global.f32 	%f26, [%rd29+12];
	ld.global.f32 	%f27, [%rd21];
	fma.rn.f32 	%f28, %f26, %f27, %f25;
	ld.global.f32 	%f29, [%rd29+16];
	ld.global.f32 	%f30, [%rd24];
	fma.rn.f32 	%f31, %f29, %f30, %f28;
	ld.global.f32 	%f32, [%rd29+20];
	ld.global.f32 	%f33, [%rd25];
	fma.rn.f32 	%f34, %f32, %f33, %f31;
	ld.global.f32 	%f35, [%rd29+24];
	ld.global.f32 	%f36, [%rd26];
	fma.rn.f32 	%f37, %f35, %f36, %f34;
	ld.global.f32 	%f38, [%rd29+28];
	ld.global.f32 	%f39, [%rd27];
	fma.rn.f32 	%f67, %f38, %f39, %f37;
	add.s32 	%r40, %r40, 8;
	shl.b32 	%r29, %r20, 3;
	add.s32 	%r39, %r39, %r29;
	add.s32 	%r38, %r38, 8;
	setp.ne.s32 	%p6, %r40, 0;
	@%p6 bra 	$L__BB0_4;
$L__BB0_5:
	setp.eq.s32 	%p7, %r4, 0;
	@%p7 bra 	$L__BB0_13;
	and.b32  	%r14, %r20, 3;
	setp.lt.u32 	%p8, %r4, 4;
	@%p8 bra 	$L__BB0_8;
	add.s32 	%r30, %r42, %r3;
	mul.wide.s32 	%rd30, %r30, 4;
	add.s64 	%rd31, %rd2, %rd30;
	ld.global.f32 	%f41, [%rd31];
	mad.lo.s32 	%r31, %r42, %r20, %r2;
	mul.wide.s32 	%rd32, %r31, 4;
	add.s64 	%rd33, %rd1, %rd32;
	ld.global.f32 	%f42, [%rd33];
	fma.rn.f32 	%f43, %f41, %f42, %f67;
	ld.global.f32 	%f44, [%rd31+4];
	mul.wide.u32 	%rd34, %r20, 4;
	add.s64 	%rd35, %rd33, %rd34;
	ld.global.f32 	%f45, [%rd35];
	fma.rn.f32 	%f46, %f44, %f45, %f43;
	ld.global.f32 	%f47, [%rd31+8];
	add.s64 	%rd36, %rd35, %rd34;
	ld.global.f32 	%f48, [%rd36];
	fma.rn.f32 	%f49, %f47, %f48, %f46;
	ld.global.f32 	%f50, [%rd31+12];
	add.s64 	%rd37, %rd36, %rd34;
	ld.global.f32 	%f51, [%rd37];
	fma.rn.f32 	%f67, %f50, %f51, %f49;
	add.s32 	%r42, %r42, 4;
$L__BB0_8:
	setp.eq.s32 	%p9, %r14, 0;
	@%p9 bra 	$L__BB0_13;
	setp.eq.s32 	%p10, %r14, 1;
	@%p10 bra 	$L__BB0_11;
	add.s32 	%r32, %r42, %r3;
	mul.wide.s32 	%rd38, %r32, 4;
	add.s64 	%rd39, %rd2, %rd38;
	ld.global.f32 	%f53, [%rd39];
	mad.lo.s32 	%r33, %r42, %r20, %r2;
	mul.wide.s32 	%rd40, %r33, 4;
	add.s64 	%rd41, %rd1, %rd40;
	ld.global.f32 	%f54, [%rd41];
	fma.rn.f32 	%f55, %f53, %f54, %f67;
	ld.global.f32 	%f56, [%rd39+4];
	mul.wide.u32 	%rd42, %r20, 4;
	add.s64 	%rd43, %rd41, %rd42;
	ld.global.f32 	%f57, [%rd43];
	fma.rn.f32 	%f67, %f56, %f57, %f55;
	add.s32 	%r42, %r42, 2;
$L__BB0_11:
	and.b32  	%r34, %r20, 1;
	setp.eq.b32 	%p11, %r34, 1;
	not.pred 	%p12, %p11;
	@%p12 bra 	$L__BB0_13;
	add.s32 	%r35, %r42, %r3;
	mul.wide.s32 	%rd44, %r35, 4;
	add.s64 	%rd45, %rd2, %rd44;
	ld.global.f32 	%f58, [%rd45];
	mad.lo.s32 	%r36, %r42, %r20, %r2;
	mul.wide.s32 	%rd46, %r36, 4;
	add.s64 	%rd47, %rd1, %rd46;
	ld.global.f32 	%f59, [%rd47];
	fma.rn.f32 	%f67, %f58, %f59, %f67;
$L__BB0_13:
	ld.param.u64 	%rd51, [_Z9Mat2DMultPfS_S_ii_param_2];
	mad.lo.s32 	%r37, %r19, %r1, %r2;
	cvta.to.global.u64 	%rd48, %rd51;
	mul.wide.s32 	%rd49, %r37, 4;
	add.s64 	%rd50, %rd48, %rd49;
	st.global.f32 	[%rd50], %f67;
$L__BB0_14:
	ret;

}
	// .globl	_Z8Mat2DAddPfS_S_ii
.visible .entry _Z8Mat2DAddPfS_S_ii(
	.param .u64 .ptr .align 1 _Z8Mat2DAddPfS_S_ii_param_0,
	.param .u64 .ptr .align 1 _Z8Mat2DAddPfS_S_ii_param_1,
	.param .u64 .ptr .align 1 _Z8Mat2DAddPfS_S_ii_param_2,
	.param .u32 _Z8Mat2DAddPfS_S_ii_param_3,
	.param .u32 _Z8Mat2DAddPfS_S_ii_param_4
)
{
	.reg .b32 	%r<11>;
	.reg .b32 	%f<4>;
	.reg .b64 	%rd<11>;

	ld.param.u64 	%rd1, [_Z8Mat2DAddPfS_S_ii_param_0];
	ld.param.u64 	%rd2, [_Z8Mat2DAddPfS_S_ii_param_1];
	ld.param.u64 	%rd3, [_Z8Mat2DAddPfS_S_ii_param_2];
	ld.param.u32 	%r1, [_Z8Mat2DAddPfS_S_ii_param_3];
	cvta.to.global.u64 	%rd4, %rd3;
	cvta.to.global.u64 	%rd5, %rd2;
	cvta.to.global.u64 	%rd6, %rd1;
	mov.u32 	%r2, %ctaid.y;
	mov.u32 	%r3, %ntid.y;
	mov.u32 	%r4, %tid.y;
	mad.lo.s32 	%r5, %r2, %r3, %r4;
	mov.u32 	%r6, %ctaid.x;
	mov.u32 	%r7, %ntid.x;
	mov.u32 	%r8, %tid.x;
	mad.lo.s32 	%r9, %r6, %r7, %r8;
	mad.lo.s32 	%r10, %r1, %r5, %r9;
	mul.wide.s32 	%rd7, %r10, 4;
	add.s64 	%rd8, %rd6, %rd7;
	ld.global.f32 	%f1, [%rd8];
	add.s64 	%rd9, %rd5, %rd7;
	ld.global.f32 	%f2, [%rd9];
	add.f32 	%f3, %f1, %f2;
	add.s64 	%rd10, %rd4, %rd7;
	st.global.f32 	[%rd10], %f3;
	ret;

}
	// .globl	_Z15Mat2D_float_AddPffS_ii
.visible .entry _Z15Mat2D_float_AddPffS_ii(
	.param .u64 .ptr .align 1 _Z15Mat2D_float_AddPffS_ii_param_0,
	.param .f32 _Z15Mat2D_float_AddPffS_ii_param_1,
	.param .u64 .ptr .align 1 _Z15Mat2D_float_AddPffS_ii_param_2,
	.param .u32 _Z15Mat2D_float_AddPffS_ii_param_3,
	.param .u32 _Z15Mat2D_float_AddPffS_ii_param_4
)
{
	.reg .b32 	%r<11>;
	.reg .b32 	%f<4>;
	.reg .b64 	%rd<8>;

	ld.param.u64 	%rd1, [_Z15Mat2D_float_AddPffS_ii_param_0];
	ld.param.f32 	%f1, [_Z15Mat2D_float_AddPffS_ii_param_1];
	ld.param.u64 	%rd2, [_Z15Mat2D_float_AddPffS_ii_param_2];
	ld.param.u32 	%r1, [_Z15Mat2D_float_AddPffS_ii_param_3];
	cvta.to.global.u64 	%rd3, %rd2;
	cvta.to.global.u64 	%rd4, %rd1;
	mov.u32 	%r2, %ctaid.y;
	mov.u32 	%r3, %ntid.y;
	mov.u32 	%r4, %tid.y;
	mad.lo.s32 	%r5, %r2, %r3, %r4;
	mov.u32 	%r6, %ctaid.x;
	mov.u32 	%r7, %ntid.x;
	mov.u32 	%r8, %tid.x;
	mad.lo.s32 	%r9, %r6, %r7, %r8;
	mad.lo.s32 	%r10, %r1, %r5, %r9;
	mul.wide.s32 	%rd5, %r10, 4;
	add.s64 	%rd6, %rd4, %rd5;
	ld.global.f32 	%f2, [%rd6];
	add.f32 	%f3, %f1, %f2;
	add.s64 	%rd7, %rd3, %rd5;
	st.global.f32 	[%rd7], %f3;
	ret;

}


// ===== COMPILED SASS (sm_100) =====

	.target	sm_100

	.elftype	@"ET_EXEC"


//--------------------- .note.nv.tkinfo           --------------------------
	.section	.note.nv.tkinfo,"",@"SHT_NOTE"
	.sectionflags	@"SHF_NOTE_NV_TKINFO"
	.tkinfo
        /*0018*/ 	.word	0x00000002
        /*0030*/ 	.string	""
        /*0030*/ 	.string	"ptxas"
        /*0030*/ 	.string	"Cuda compilation tools, release 13.0, V13.0.88"
        /*0030*/ 	.string	"Build cuda_13.0.r13.0/compiler.36424714_0"
        /*0030*/ 	.string	"-arch sm_100 -m 64 "



//--------------------- .note.nv.cuinfo           --------------------------
	.section	.note.nv.cuinfo,"",@"SHT_NOTE"
	.sectionflags	@"SHF_NOTE_NV_CUINFO"
        /*0018*/ 	.short	0x0002
        /*001a*/ 	.short	0x0064
        /*001c*/ 	.short	0x0082
	.zero		2


//--------------------- .nv.info                  --------------------------
	.section	.nv.info,"",@"SHT_CUDA_INFO"
	.align	4


	//----- nvinfo : EIATTR_REGCOUNT
	.align		4
        /*0000*/ 	.byte	0x04, 0x2f
        /*0002*/ 	.short	(.L_1 - .L_0)
	.align		4
.L_0:
        /*0004*/ 	.word	index@(_Z9Mat2DMultPfS_S_ii)
        /*0008*/ 	.word	0x0000001f


	//----- nvinfo : EIATTR_FRAME_SIZE
	.align		4
.L_1:
        /*000c*/ 	.byte	0x04, 0x11
        /*000e*/ 	.short	(.L_3 - .L_2)
	.align		4
.L_2:
        /*0010*/ 	.word	index@(_Z9Mat2DMultPfS_S_ii)
        /*0014*/ 	.word	0x00000000


	//----- nvinfo : EIATTR_REGCOUNT
	.align		4
.L_3:
        /*0018*/ 	.byte	0x04, 0x2f
        /*001a*/ 	.short	(.L_5 - .L_4)
	.align		4
.L_4:
        /*001c*/ 	.word	index@(_Z8Mat2DAddPfS_S_ii)
        /*0020*/ 	.word	0x0000000c


	//----- nvinfo : EIATTR_FRAME_SIZE
	.align		4
.L_5:
        /*0024*/ 	.byte	0x04, 0x11
        /*0026*/ 	.short	(.L_7 - .L_6)
	.align		4
.L_6:
        /*0028*/ 	.word	index@(_Z8Mat2DAddPfS_S_ii)
        /*002c*/ 	.word	0x00000000


	//----- nvinfo : EIATTR_REGCOUNT
	.align		4
.L_7:
        /*0030*/ 	.byte	0x04, 0x2f
        /*0032*/ 	.short	(.L_9 - .L_8)
	.align		4
.L_8:
        /*0034*/ 	.word	index@(_Z15Mat2D_float_AddPffS_ii)
        /*0038*/ 	.word	0x0000000a


	//----- nvinfo : EIATTR_FRAME_SIZE
	.align		4
.L_9:
        /*003c*/ 	.byte	0x04, 0x11
        /*003e*/ 	.short	(.L_11 - .L_10)
	.align		4
.L_10:
        /*0040*/ 	.word	index@(_Z15Mat2D_float_AddPffS_ii)
        /*0044*/ 	.word	0x00000000


	//----- nvinfo : EIATTR_MIN_STACK_SIZE
	.align		4
.L_11:
        /*0048*/ 	.byte	0x04, 0x12
        /*004a*/ 	.short	(.L_13 - .L_12)
	.align		4
.L_12:
        /*004c*/ 	.word	index@(_Z15Mat2D_float_AddPffS_ii)
        /*0050*/ 	.word	0x00000000


	//----- nvinfo : EIATTR_MIN_STACK_SIZE
	.align		4
.L_13:
        /*0054*/ 	.byte	0x04, 0x12
        /*0056*/ 	.short	(.L_15 - .L_14)
	.align		4
.L_14:
        /*0058*/ 	.word	index@(_Z8Mat2DAddPfS_S_ii)
        /*005c*/ 	.word	0x00000000


	//----- nvinfo : EIATTR_MIN_STACK_SIZE
	.align		4
.L_15:
        /*0060*/ 	.byte	0x04, 0x12
        /*0062*/ 	.short	(.L_17 - .L_16)
	.align		4
.L_16:
        /*0064*/ 	.word	index@(_Z9Mat2DMultPfS_S_ii)
        /*0068*/ 	.word	0x00000000
.L_17:


//--------------------- .nv.compat                --------------------------
	.section	.nv.compat,"",@"SHT_CUDA_COMPAT_INFO"
	.align	4
        /*0000*/ 	.byte	0x02, 0x09, 0x00, 0x00, 0x02, 0x02, 0x01, 0x00, 0x02, 0x05, 0x05, 0x00, 0x03, 0x07, 0x01, 0x01
        /*0010*/ 	.byte	0x02, 0x03, 0x00, 0x00, 0x02, 0x06, 0x01, 0x00, 0x04, 0x0b, 0x08, 0x00, 0x09, 0x00, 0x00, 0x00
        /*0020*/ 	.byte	0x00, 0x00, 0x00, 0x00


//--------------------- .nv.info._Z15Mat2D_float_AddPffS_ii --------------------------
	.section	.nv.info._Z15Mat2D_float_AddPffS_ii,"",@"SHT_CUDA_INFO"
	.sectionflags	@""
	.align	4


	//----- nvinfo : EIATTR_CUDA_API_VERSION
	.align		4
        /*0000*/ 	.byte	0x04, 0x37
        /*0002*/ 	.short	(.L_19 - .L_18)
.L_18:
        /*0004*/ 	.word	0x00000082


	//----- nvinfo : EIATTR_KPARAM_INFO
	.align		4
.L_19:
        /*0008*/ 	.byte	0x04, 0x17
        /*000a*/ 	.short	(.L_21 - .L_20)
.L_20:
        /*000c*/ 	.word	0x00000000
        /*0010*/ 	.short	0x0004
        /*0012*/ 	.short	0x001c
        /*0014*/ 	.byte	0x00, 0xf0, 0x11, 0x00


	//----- nvinfo : EIATTR_KPARAM_INFO
	.align		4
.L_21:
        /*0018*/ 	.byte	0x04, 0x17
        /*001a*/ 	.short	(.L_23 - .L_22)
.L_22:
        /*001c*/ 	.word	0x00000000
        /*0020*/ 	.short	0x0003
        /*0022*/ 	.short	0x0018
        /*0024*/ 	.byte	0x00, 0xf0, 0x11, 0x00


	//----- nvinfo : EIATTR_KPARAM_INFO
	.align		4
.L_23:
        /*0028*/ 	.byte	0x04, 0x17
        /*002a*/ 	.short	(.L_25 - .L_24)
.L_24:
        /*002c*/ 	.word	0x00000000
        /*0030*/ 	.short	0x0002
        /*0032*/ 	.short	0x0010
        /*0034*/ 	.byte	0x00, 0xf5, 0x21, 0x00


	//----- nvinfo : EIATTR_KPARAM_INFO
	.align		4
.L_25:
        /*0038*/ 	.byte	0x04, 0x17
        /*003a*/ 	.short	(.L_27 - .L_26)
.L_26:
        /*003c*/ 	.word	0x00000000
        /*0040*/ 	.short	0x0001
        /*0042*/ 	.short	0x0008
        /*0044*/ 	.byte	0x00, 0xf0, 0x11, 0x00


	//----- nvinfo : EIATTR_KPARAM_INFO
	.align		4
.L_27:
        /*0048*/ 	.byte	0x04, 0x17
        /*004a*/ 	.short	(.L_29 - .L_28)
.L_28:
        /*004c*/ 	.word	0x00000000
        /*0050*/ 	.short	0x0000
        /*0052*/ 	.short	0x0000
        /*0054*/ 	.byte	0x00, 0xf5, 0x21, 0x00


	//----- nvinfo : EIATTR_SPARSE_MMA_MASK
	.align		4
.L_29:
        /*0058*/ 	.byte	0x03, 0x50
        /*005a*/ 	.short	0x0000


	//----- nvinfo : EIATTR_MAXREG_COUNT
	.align		4
        /*005c*/ 	.byte	0x03, 0x1b
        /*005e*/ 	.short	0x00ff


	//----- nvinfo : EIATTR_MERCURY_ISA_VERSION
	.align		4
        /*0060*/ 	.byte	0x03, 0x5f
        /*0062*/ 	.short	0x0101


	//----- nvinfo : EIATTR_VRC_CTA_INIT_COUNT
	.align		4
        /*0064*/ 	.byte	0x02, 0x4a
	.zero		1
	.zero		1


	//----- nvinfo : EIATTR_EXIT_INSTR_OFFSETS
	.align		4
        /*0068*/ 	.byte	0x04, 0x1c
        /*006a*/ 	.short	(.L_31 - .L_30)


	//   ....[0]....
.L_30:
        /*006c*/ 	.word	0x00000140


	//----- nvinfo : EIATTR_CBANK_PARAM_SIZE
	.align		4
.L_31:
        /*0070*/ 	.byte	0x03, 0x19
        /*0072*/ 	.short	0x0020


	//----- nvinfo : EIATTR_PARAM_CBANK
	.align		4
        /*0074*/ 	.byte	0x04, 0x0a
        /*0076*/ 	.short	(.L_33 - .L_32)
	.align		4
.L_32:
        /*0078*/ 	.word	index@(.nv.constant0._Z15Mat2D_float_AddPffS_ii)
        /*007c*/ 	.short	0x0380
        /*007e*/ 	.short	0x0020


	//----- nvinfo : EIATTR_SW_WAR
	.align		4
.L_33:
        /*0080*/ 	.byte	0x04, 0x36
        /*0082*/ 	.short	(.L_35 - .L_34)
.L_34:
        /*0084*/ 	.word	0x00000008
.L_35:


//--------------------- .nv.info._Z8Mat2DAddPfS_S_ii --------------------------
	.section	.nv.info._Z8Mat2DAddPfS_S_ii,"",@"SHT_CUDA_INFO"
	.sectionflags	@""
	.align	4


	//----- nvinfo : EIATTR_CUDA_API_VERSION
	.align		4
        /*0000*/ 	.byte	0x04, 0x37
        /*0002*/ 	.short	(.L_37 - .L_36)
.L_36:
        /*0004*/ 	.word	0x00000082


	//----- nvinfo : EIATTR_KPARAM_INFO
	.align		4
.L_37:
        /*0008*/ 	.byte	0x04, 0x17
        /*000a*/ 	.short	(.L_39 - .L_38)
.L_38:
        /*000c*/ 	.word	0x00000000
        /*0010*/ 	.short	0x0004
        /*0012*/ 	.short	0x001c
        /*0014*/ 	.byte	0x00, 0xf0, 0x11, 0x00


	//----- nvinfo : EIATTR_KPARAM_INFO
	.align		4
.L_39:
        /*0018*/ 	.byte	0x04, 0x17
        /*001a*/ 	.short	(.L_41 - .L_40)
.L_40:
        /*001c*/ 	.word	0x00000000
        /*0020*/ 	.short	0x0003
        /*0022*/ 	.short	0x0018
        /*0024*/ 	.byte	0x00, 0xf0, 0x11, 0x00


	//----- nvinfo : EIATTR_KPARAM_INFO
	.align		4
.L_41:
        /*0028*/ 	.byte	0x04, 0x17
        /*002a*/ 	.short	(.L_43 - .L_42)
.L_42:
        /*002c*/ 	.word	0x00000000
        /*0030*/ 	.short	0x0002
        /*0032*/ 	.short	0x0010
        /*0034*/ 	.byte	0x00, 0xf5, 0x21, 0x00


	//----- nvinfo : EIATTR_KPARAM_INFO
	.align		4
.L_43:
        /*0038*/ 	.byte	0x04, 0x17
        /*003a*/ 	.short	(.L_45 - .L_44)
.L_44:
        /*003c*/ 	.word	0x00000000
        /*0040*/ 	.short	0x0001
        /*0042*/ 	.short	0x0008
        /*0044*/ 	.byte	0x00, 0xf5, 0x21, 0x00


	//----- nvinfo : EIATTR_KPARAM_INFO
	.align		4
.L_45:
        /*0048*/ 	.byte	0x04, 0x17
        /*004a*/ 	.short	(.L_47 - .L_46)
.L_46:
        /*004c*/ 	.word	0x00000000
        /*0050*/ 	.short	0x0000
        /*0052*/ 	.short	0x0000
        /*0054*/ 	.byte	0x00, 0xf5, 0x21, 0x00


	//----- nvinfo : EIATTR_SPARSE_MMA_MASK
	.align		4
.L_47:
        /*0058*/ 	.byte	0x03, 0x50
        /*005a*/ 	.short	0x0000


	//----- nvinfo : EIATTR_MAXREG_COUNT
	.align		4
        /*005c*/ 	.byte	0x03, 0x1b
        /*005e*/ 	.short	0x00ff


	//----- nvinfo : EIATTR_MERCURY_ISA_VERSION
	.align		4
        /*0060*/ 	.byte	0x03, 0x5f
        /*0062*/ 	.short	0x0101


	//----- nvinfo : EIATTR_VRC_CTA_INIT_COUNT
	.align		4
        /*0064*/ 	.byte	0x02, 0x4a
	.zero		1
	.zero		1


	//----- nvinfo : EIATTR_EXIT_INSTR_OFFSETS
	.align		4
        /*0068*/ 	.byte	0x04, 0x1c
        /*006a*/ 	.short	(.L_49 - .L_48)


	//   ....[0]....
.L_48:
        /*006c*/ 	.word	0x00000160


	//----- nvinfo : EIATTR_CBANK_PARAM_SIZE
	.align		4
.L_49:
        /*0070*/ 	.byte	0x03, 0x19
        /*0072*/ 	.short	0x0020


	//----- nvinfo : EIATTR_PARAM_CBANK
	.align		4
        /*0074*/ 	.byte	0x04, 0x0a
        /*0076*/ 	.short	(.L_51 - .L_50)
	.align		4
.L_50:
        /*0078*/ 	.word	index@(.nv.constant0._Z8Mat2DAddPfS_S_ii)
        /*007c*/ 	.short	0x0380
        /*007e*/ 	.short	0x0020


	//----- nvinfo : EIATTR_SW_WAR
	.align		4
.L_51:
        /*0080*/ 	.byte	0x04, 0x36
        /*0082*/ 	.short	(.L_53 - .L_52)
.L_52:
        /*0084*/ 	.word	0x00000008
.L_53:


//--------------------- .nv.info._Z9Mat2DMultPfS_S_ii --------------------------
	.section	.nv.info._Z9Mat2DMultPfS_S_ii,"",@"SHT_CUDA_INFO"
	.sectionflags	@""
	.align	4


	//----- nvinfo : EIATTR_CUDA_API_VERSION
	.align		4
        /*0000*/ 	.byte	0x04, 0x37
        /*0002*/ 	.short	(.L_55 - .L_54)
.L_54:
        /*0004*/ 	.word	0x00000082


	//----- nvinfo : EIATTR_KPARAM_INFO
	.align		4
.L_55:
        /*0008*/ 	.byte	0x04, 0x17
        /*000a*/ 	.short	(.L_57 - .L_56)
.L_56:
        /*000c*/ 	.word	0x00000000
        /*0010*/ 	.short	0x0004
        /*0012*/ 	.short	0x001c
        /*0014*/ 	.byte	0x00, 0xf0, 0x11, 0x00


	//----- nvinfo : EIATTR_KPARAM_INFO
	.align		4
.L_57:
        /*0018*/ 	.byte	0x04, 0x17
        /*001a*/ 	.short	(.L_59 - .L_58)
.L_58:
        /*001c*/ 	.word	0x00000000
        /*0020*/ 	.short	0x0003
        /*0022*/ 	.short	0x0018
        /*0024*/ 	.byte	0x00, 0xf0, 0x11, 0x00


	//----- nvinfo : EIATTR_KPARAM_INFO
	.align		4
.L_59:
        /*0028*/ 	.byte	0x04, 0x17
        /*002a*/ 	.short	(.L_61 - .L_60)
.L_60:
        /*002c*/ 	.word	0x00000000
        /*0030*/ 	.short	0x0002
        /*0032*/ 	.short	0x0010
        /*0034*/ 	.byte	0x00, 0xf5, 0x21, 0x00


	//----- nvinfo : EIATTR_KPARAM_INFO
	.align		4
.L_61:
        /*0038*/ 	.byte	0x04, 0x17
        /*003a*/ 	.short	(.L_63 - .L_62)
.L_62:
        /*003c*/ 	.word	0x00000000
        /*0040*/ 	.short	0x0001
        /*0042*/ 	.short	0x0008
        /*0044*/ 	.byte	0x00, 0xf5, 0x21, 0x00


	//----- nvinfo : EIATTR_KPARAM_INFO
	.align		4
.L_63:
        /*0048*/ 	.byte	0x04, 0x17
        /*004a*/ 	.short	(.L_65 - .L_64)
.L_64:
        /*004c*/ 	.word	0x00000000
        /*0050*/ 	.short	0x0000
        /*0052*/ 	.short	0x0000
        /*0054*/ 	.byte	0x00, 0xf5, 0x21, 0x00


	//----- nvinfo : EIATTR_SPARSE_MMA_MASK
	.align		4
.L_65:
        /*0058*/ 	.byte	0x03, 0x50
        /*005a*/ 	.short	0x0000


	//----- nvinfo : EIATTR_MAXREG_COUNT
	.align		4
        /*005c*/ 	.byte	0x03, 0x1b
        /*005e*/ 	.short	0x00ff


	//----- nvinfo : EIATTR_MERCURY_ISA_VERSION
	.align		4
        /*0060*/ 	.byte	0x03, 0x5f
        /*0062*/ 	.short	0x0101


	//----- nvinfo : EIATTR_VRC_CTA_INIT_COUNT
	.align		4
        /*0064*/ 	.byte	0x02, 0x4a
	.zero		1
	.zero		1


	//----- nvinfo : EIATTR_EXIT_INSTR_OFFSETS
	.align		4
        /*0068*/ 	.byte	0x04, 0x1c
        /*006a*/ 	.short	(.L_67 - .L_66)


	//   ....[0]....
.L_66:
        /*006c*/ 	.word	0x000000c0


	//   ....[1]....
        /*0070*/ 	.word	0x000009f0


	//----- nvinfo : EIATTR_CBANK_PARAM_SIZE
	.align		4
.L_67:
        /*0074*/ 	.byte	0x03, 0x19
        /*0076*/ 	.short	0x0020


	//----- nvinfo : EIATTR_PARAM_CBANK
	.align		4
        /*0078*/ 	.byte	0x04, 0x0a
        /*007a*/ 	.short	(.L_69 - .L_68)
	.align		4
.L_68:
        /*007c*/ 	.word	index@(.nv.constant0._Z9Mat2DMultPfS_S_ii)
        /*0080*/ 	.short	0x0380
        /*0082*/ 	.short	0x0020


	//----- nvinfo : EIATTR_SW_WAR
	.align		4
.L_69:
        /*0084*/ 	.byte	0x04, 0x36
        /*0086*/ 	.short	(.L_71 - .L_70)
.L_70:
        /*0088*/ 	.word	0x00000008
.L_71:


//--------------------- .nv.callgraph             --------------------------
	.section	.nv.callgraph,"",@"SHT_CUDA_CALLGRAPH"
	.align	4
	.sectionentsize	8
	.align		4
        /*0000*/ 	.word	0x00000000
	.align		4
        /*0004*/ 	.word	0xffffffff
	.align		4
        /*0008*/ 	.word	0x00000000
	.align		4
        /*000c*/ 	.word	0xfffffffe
	.align		4
        /*0010*/ 	.word	0x00000000
	.align		4
        /*0014*/ 	.word	0xfffffffd
	.align		4
        /*0018*/ 	.word	0x00000000
	.align		4
        /*001c*/ 	.word	0xfffffffc


//--------------------- .text._Z15Mat2D_float_AddPffS_ii --------------------------
	.section	.text._Z15Mat2D_float_AddPffS_ii,"ax",@progbits
	.align	128
        .global         _Z15Mat2D_float_AddPffS_ii
        .type           _Z15Mat2D_float_AddPffS_ii,@function
        .size           _Z15Mat2D_float_AddPffS_ii,(.L_x_7 - _Z15Mat2D_float_AddPffS_ii)
        .other          _Z15Mat2D_float_AddPffS_ii,@"STO_CUDA_ENTRY STV_DEFAULT"
_Z15Mat2D_float_AddPffS_ii:
.text._Z15Mat2D_float_AddPffS_ii:
[----:B------:R-:W-:Y:S01]  /*0000*/  LDC R1, c[0x0][0x37c] ;  /* 0x0000df00ff017b82 */ /* 0x000fe20000000800 */
[----:B------:R-:W0:Y:S07]  /*0010*/  S2R R5, SR_TID.Y ;  /* 0x0000000000057919 */ /* 0x000e2e0000002200 */
[----:B------:R-:W0:Y:S01]  /*0020*/  S2UR UR6, SR_CTAID.Y ;  /* 0x00000000000679c3 */ /* 0x000e220000002600 */
[----:B------:R-:W1:Y:S01]  /*0030*/  LDCU UR8, c[0x0][0x398] ;  /* 0x00007300ff0877ac */ /* 0x000e620008000800 */
[----:B------:R-:W2:Y:S01]  /*0040*/  S2R R7, SR_TID.X ;  /* 0x0000000000077919 */ /* 0x000ea20000002100 */
[----:B------:R-:W3:Y:S05]  /*0050*/  LDCU.64 UR4, c[0x0][0x358] ;  /* 0x00006b00ff0477ac */ /* 0x000eea0008000a00 */
[----:B------:R-:W0:Y:S08]  /*0060*/  LDC R0, c[0x0][0x364] ;  /* 0x0000d900ff007b82 */ /* 0x000e300000000800 */
[----:B------:R-:W2:Y:S08]  /*0070*/  S2UR UR7, SR_CTAID.X ;  /* 0x00000000000779c3 */ /* 0x000eb00000002500 */
[----:B------:R-:W2:Y:S08]  /*0080*/  LDC R4, c[0x0][0x360] ;  /* 0x0000d800ff047b82 */ /* 0x000eb00000000800 */
[----:B------:R-:W4:Y:S01]  /*0090*/  LDC.64 R2, c[0x0][0x380] ;  /* 0x0000e000ff027b82 */ /* 0x000f220000000a00 */
[----:B0-----:R-:W-:Y:S01]  /*00a0*/  IMAD R0, R0, UR6, R5 ;  /* 0x0000000600007c24 */ /* 0x001fe2000f8e0205 */
[----:B------:R-:W0:Y:S01]  /*00b0*/  LDCU UR6, c[0x0][0x388] ;  /* 0x00007100ff0677ac */ /* 0x000e220008000800 */
[----:B--2---:R-:W-:-:S04]  /*00c0*/  IMAD R5, R4, UR7, R7 ;  /* 0x0000000704057c24 */ /* 0x004fc8000f8e0207 */
[----:B-1----:R-:W-:Y:S02]  /*00d0*/  IMAD R7, R0, UR8, R5 ;  /* 0x0000000800077c24 */ /* 0x002fe4000f8e0205 */
[----:B------:R-:W1:Y:S02]  /*00e0*/  LDC.64 R4, c[0x0][0x390] ;  /* 0x0000e400ff047b82 */ /* 0x000e640000000a00 */
[----:B----4-:R-:W-:-:S06]  /*00f0*/  IMAD.WIDE R2, R7, 0x4, R2 ;  /* 0x0000000407027825 */ /* 0x010fcc00078e0202 */
[----:B---3--:R-:W0:Y:S01]  /*0100*/  LDG.E R2, desc[UR4][R2.64] ;  /* 0x0000000402027981 */ /* 0x008e22000c1e1900 */
[----:B-1----:R-:W-:-:S04]  /*0110*/  IMAD.WIDE R4, R7, 0x4, R4 ;  /* 0x0000000407047825 */ /* 0x002fc800078e0204 */
[----:B0-----:R-:W-:-:S05]  /*0120*/  FADD R7, R2, UR6 ;  /* 0x0000000602077e21 */ /* 0x001fca0008000000 */
[----:B------:R-:W-:Y:S01]  /*0130*/  STG.E desc[UR4][R4.64], R7 ;  /* 0x0000000704007986 */ /* 0x000fe2000c101904 */
[----:B------:R-:W-:Y:S05]  /*0140*/  EXIT ;  /* 0x000000000000794d */ /* 0x000fea0003800000 */
.L_x_0:
[----:B------:R-:W-:-:S00]  /*0150*/  BRA `(.L_x_0) ;  /* 0xfffffffc00fc7947 */ /* 0x000fc0000383ffff */
[----:B------:R-:W-:-:S00]  /*0160*/  NOP ;  /* 0x0000000000007918 */ /* 0x000fc00000000000 */
        /* <DEDUP_REMOVED lines=9> */
.L_x_7:


//--------------------- .text._Z8Mat2DAddPfS_S_ii --------------------------
	.section	.text._Z8Mat2DAddPfS_S_ii,"ax",@progbits
	.align	128
        .global         _Z8Mat2DAddPfS_S_ii
        .type           _Z8Mat2DAddPfS_S_ii,@function
        .size           _Z8Mat2DAddPfS_S_ii,(.L_x_8 - _Z8Mat2DAddPfS_S_ii)
        .other          _Z8Mat2DAddPfS_S_ii,@"STO_CUDA_ENTRY STV_DEFAULT"
_Z8Mat2DAddPfS_S_ii:
.text._Z8Mat2DAddPfS_S_ii:
        /* <DEDUP_REMOVED lines=10> */
[----:B0-----:R-:W-:-:S07]  /*00a0*/  IMAD R0, R0, UR6, R7 ;  /* 0x0000000600007c24 */ /* 0x001fce000f8e0207 */
[----:B------:R-:W0:Y:S01]  /*00b0*/  LDC.64 R4, c[0x0][0x388] ;  /* 0x0000e200ff047b82 */ /* 0x000e220000000a00 */
[----:B--2---:R-:W-:-:S04]  /*00c0*/  IMAD R7, R6, UR7, R9 ;  /* 0x0000000706077c24 */ /* 0x004fc8000f8e0209 */
[----:B-1----:R-:W-:-:S03]  /*00d0*/  IMAD R9, R0, UR8, R7 ;  /* 0x0000000800097c24 */ /* 0x002fc6000f8e0207 */
[----:B------:R-:W1:Y:S01]  /*00e0*/  LDC.64 R6, c[0x0][0x390] ;  /* 0x0000e400ff067b82 */ /* 0x000e620000000a00 */
[----:B----4-:R-:W-:-:S06]  /*00f0*/  IMAD.WIDE R2, R9, 0x4, R2 ;  /* 0x0000000409027825 */ /* 0x010fcc00078e0202 */
[----:B---3--:R-:W2:Y:S01]  /*0100*/  LDG.E R2, desc[UR4][R2.64] ;  /* 0x0000000402027981 */ /* 0x008ea2000c1e1900 */
[----:B0-----:R-:W-:-:S06]  /*0110*/  IMAD.WIDE R4, R9, 0x4, R4 ;  /* 0x0000000409047825 */ /* 0x001fcc00078e0204 */
[----:B------:R-:W2:Y:S01]  /*0120*/  LDG.E R5, desc[UR4][R4.64] ;  /* 0x0000000404057981 */ /* 0x000ea2000c1e1900 */
[----:B-1----:R-:W-:-:S04]  /*0130*/  IMAD.WIDE R6, R9, 0x4, R6 ;  /* 0x0000000409067825 */ /* 0x002fc800078e0206 */
[----:B--2---:R-:W-:-:S05]  /*0140*/  FADD R9, R2, R5 ;  /* 0x0000000502097221 */ /* 0x004fca0000000000 */
[----:B------:R-:W-:Y:S01]  /*0150*/  STG.E desc[UR4][R6.64], R9 ;  /* 0x0000000906007986 */ /* 0x000fe2000c101904 */
[----:B------:R-:W-:Y:S05]  /*0160*/  EXIT ;  /* 0x000000000000794d */ /* 0x000fea0003800000 */
.L_x_1:
        /* <DEDUP_REMOVED lines=9> */
.L_x_8:


//--------------------- .text._Z9Mat2DMultPfS_S_ii --------------------------
	.section	.text._Z9Mat2DMultPfS_S_ii,"ax",@progbits
	.align	128
        .global         _Z9Mat2DMultPfS_S_ii
        .type           _Z9Mat2DMultPfS_S_ii,@function
        .size           _Z9Mat2DMultPfS_S_ii,(.L_x_9 - _Z9Mat2DMultPfS_S_ii)
        .other          _Z9Mat2DMultPfS_S_ii,@"STO_CUDA_ENTRY STV_DEFAULT"
_Z9Mat2DMultPfS_S_ii:
.text._Z9Mat2DMultPfS_S_ii:
[----:B------:R-:W-:Y:S01]  /*0000*/  LDC R1, c[0x0][0x37c] ;  /* 0x0000df00ff017b82 */ /* 0x000fe20000000800 */
[----:B------:R-:W0:Y:S07]  /*0010*/  S2R R3, SR_TID.X ;  /* 0x0000000000037919 */ /* 0x000e2e0000002100 */
[----:B------:R-:W1:Y:S01]  /*0020*/  LDC R15, c[0x0][0x364] ;  /* 0x0000d900ff0f7b82 */ /* 0x000e620000000800 */
[----:B------:R-:W2:Y:S01]  /*0030*/  LDCU.64 UR16, c[0x0][0x398] ;  /* 0x00007300ff1077ac */ /* 0x000ea20008000a00 */
[----:B------:R-:W1:Y:S06]  /*0040*/  S2R R2, SR_TID.Y ;  /* 0x0000000000027919 */ /* 0x000e6c0000002200 */
[----:B------:R-:W0:Y:S08]  /*0050*/  S2UR UR5, SR_CTAID.X ;  /* 0x00000000000579c3 */ /* 0x000e300000002500 */
[----:B------:R-:W0:Y:S08]  /*0060*/  LDC R0, c[0x0][0x360] ;  /* 0x0000d800ff007b82 */ /* 0x000e300000000800 */
[----:B------:R-:W1:Y:S01]  /*0070*/  S2UR UR4, SR_CTAID.Y ;  /* 0x00000000000479c3 */ /* 0x000e620000002600 */
[----:B0-----:R-:W-:-:S05]  /*0080*/  IMAD R0, R0, UR5, R3 ;  /* 0x0000000500007c24 */ /* 0x001fca000f8e0203 */
[----:B--2---:R-:W-:Y:S01]  /*0090*/  ISETP.GE.AND P0, PT, R0, UR17, PT ;  /* 0x0000001100007c0c */ /* 0x004fe2000bf06270 */
[----:B-1----:R-:W-:-:S05]  /*00a0*/  IMAD R15, R15, UR4, R2 ;  /* 0x000000040f0f7c24 */ /* 0x002fca000f8e0202 */
[----:B------:R-:W-:-:S13]  /*00b0*/  ISETP.GE.OR P0, PT, R15, UR16, P0 ;  /* 0x000000100f007c0c */ /* 0x000fda0008706670 */
[----:B------:R-:W-:Y:S05]  /*00c0*/  @P0 EXIT ;  /* 0x000000000000094d */ /* 0x000fea0003800000 */
[----:B------:R-:W-:Y:S01]  /*00d0*/  UISETP.GE.AND UP0, UPT, UR17, 0x1, UPT ;  /* 0x000000011100788c */ /* 0x000fe2000bf06270 */
[----:B------:R-:W-:Y:S01]  /*00e0*/  HFMA2 R14, -RZ, RZ, 0, 0 ;  /* 0x00000000ff0e7431 */ /* 0x000fe200000001ff */
[----:B------:R-:W0:Y:S07]  /*00f0*/  LDCU.64 UR14, c[0x0][0x358] ;  /* 0x00006b00ff0e77ac */ /* 0x000e2e0008000a00 */
[----:B------:R-:W-:Y:S05]  /*0100*/  BRA.U !UP0, `(.L_x_2) ;  /* 0x0000000908287547 */ /* 0x000fea000b800000 */
[----:B------:R-:W-:Y:S01]  /*0110*/  UISETP.GE.U32.AND UP0, UPT, UR17, 0x8, UPT ;  /* 0x000000081100788c */ /* 0x000fe2000bf06070 */
[----:B------:R-:W-:Y:S01]  /*0120*/  IMAD R16, R15, UR16, RZ ;  /* 0x000000100f107c24 */ /* 0x000fe2000f8e02ff */
[----:B------:R-:W-:Y:S01]  /*0130*/  MOV R14, RZ ;  /* 0x000000ff000e7202 */ /* 0x000fe20000000f00 */
[----:B------:R-:W-:-:S06]  /*0140*/  UMOV UR4, URZ ;  /* 0x000000ff00047c82 */ /* 0x000fcc0008000000 */
[----:B------:R-:W-:Y:S05]  /*0150*/  BRA.U !UP0, `(.L_x_3) ;  /* 0x0000000108f47547 */ /* 0x000fea000b800000 */
[----:B------:R-:W1:Y:S01]  /*0160*/  LDCU.64 UR18, c[0x0][0x388] ;  /* 0x00007100ff1277ac */ /* 0x000e620008000a00 */
[----:B------:R-:W-:Y:S02]  /*0170*/  MOV R14, RZ ;  /* 0x000000ff000e7202 */ /* 0x000fe40000000f00 */
[----:B------:R-:W-:Y:S01]  /*0180*/  MOV R17, R0 ;  /* 0x0000000000117202 */ /* 0x000fe20000000f00 */
[----:B------:R-:W-:-:S04]  /*0190*/  ULOP3.LUT UR4, UR17, 0x7ffffff8, URZ, 0xc0, !UPT ;  /* 0x7ffffff811047892 */ /* 0x000fc8000f8ec0ff */
[----:B------:R-:W-:Y:S02]  /*01a0*/  UIADD3 UR4, UPT, UPT, -UR4, URZ, URZ ;  /* 0x000000ff04047290 */ /* 0x000fe4000fffe1ff */
[----:B-1----:R-:W-:Y:S02]  /*01b0*/  UIMAD.WIDE.U32 UR6, UR17, 0xc, UR18 ;  /* 0x0000000c110678a5 */ /* 0x002fe4000f8e0012 */
[----:B------:R-:W-:Y:S02]  /*01c0*/  UIMAD.WIDE.U32 UR8, UR17, 0x14, UR18 ;  /* 0x00000014110878a5 */ /* 0x000fe4000f8e0012 */
[----:B------:R-:W-:Y:S02]  /*01d0*/  UIMAD.WIDE.U32 UR10, UR17, 0x18, UR18 ;  /* 0x00000018110a78a5 */ /* 0x000fe4000f8e0012 */
[----:B------:R-:W-:-:S12]  /*01e0*/  UIMAD.WIDE.U32 UR12, UR17, 0x1c, UR18 ;  /* 0x0000001c110c78a5 */ /* 0x000fd8000f8e0012 */
.L_x_4:
[----:B------:R-:W1:Y:S01]  /*01f0*/  LDC.64 R2, c[0x0][0x380] ;  /* 0x0000e000ff027b82 */ /* 0x000e620000000a00 */
[----:B------:R-:W-:Y:S01]  /*0200*/  HFMA2 R4, -RZ, RZ, 0, 2.384185791015625e-07 ;  /* 0x00000004ff047431 */ /* 0x000fe200000001ff */
[----:B------:R-:W-:Y:S02]  /*0210*/  UIMAD.WIDE.U32 UR22, UR17, 0x4, UR18 ;  /* 0x00000004111678a5 */ /* 0x000fe4000f8e0012 */
[----:B------:R-:W-:-:S04]  /*0220*/  UIMAD.WIDE.U32 UR20, UR17, 0x8, UR18 ;  /* 0x00000008111478a5 */ /* 0x000fc8000f8e0012 */
[----:B------:R-:W-:Y:S02]  /*0230*/  MOV R6, UR22 ;  /* 0x0000001600067c02 */ /* 0x000fe40008000f00 */
[----:B------:R-:W-:Y:S01]  /*0240*/  MOV R7, UR23 ;  /* 0x0000001700077c02 */ /* 0x000fe20008000f00 */
[C---:B------:R-:W-:Y:S01]  /*0250*/  IMAD.WIDE R4, R17.reuse, R4, UR18 ;  /* 0x0000001211047e25 */ /* 0x040fe2000f8e0204 */
[----:B------:R-:W-:Y:S02]  /*0260*/  MOV R8, UR20 ;  /* 0x0000001400087c02 */ /* 0x000fe40008000f00 */
[----:B------:R-:W-:Y:S01]  /*0270*/  MOV R9, UR21 ;  /* 0x0000001500097c02 */ /* 0x000fe20008000f00 */
[C---:B------:R-:W-:Y:S01]  /*0280*/  IMAD.WIDE R6, R17.reuse, 0x4, R6 ;  /* 0x0000000411067825 */ /* 0x040fe200078e0206 */
[----:B0-----:R0:W2:Y:S01]  /*0290*/  LDG.E R19, desc[UR14][R4.64] ;  /* 0x0000000e04137981 */ /* 0x0010a2000c1e1900 */
[----:B------:R-:W-:Y:S02]  /*02a0*/  MOV R12, 0x4 ;  /* 0x00000004000c7802 */ /* 0x000fe40000000f00 */
[----:B-1----:R-:W-:Y:S01]  /*02b0*/  IMAD.WIDE R2, R16, 0x4, R2 ;  /* 0x0000000410027825 */ /* 0x002fe200078e0202 */
[----:B------:R1:W3:Y:S04]  /*02c0*/  LDG.E R23, desc[UR14][R6.64] ;  /* 0x0000000e06177981 */ /* 0x0002e8000c1e1900 */
[----:B------:R-:W2:Y:S01]  /*02d0*/  LDG.E R25, desc[UR14][R2.64] ;  /* 0x0000000e02197981 */ /* 0x000ea2000c1e1900 */
[----:B------:R-:W-:-:S04]  /*02e0*/  IMAD.WIDE R8, R17, 0x4, R8 ;  /* 0x0000000411087825 */ /* 0x000fc800078e0208 */
[----:B------:R-:W-:Y:S01]  /*02f0*/  HFMA2 R10, -RZ, RZ, 0, 2.384185791015625e-07 ;  /* 0x00000004ff0a7431 */ /* 0x000fe200000001ff */
[----:B------:R-:W-:Y:S01]  /*0300*/  MOV R11, UR17 ;  /* 0x00000011000b7c02 */ /* 0x000fe20008000f00 */
[----:B------:R-:W3:Y:S01]  /*0310*/  LDG.E R20, desc[UR14][R2.64+0x4] ;  /* 0x0000040e02147981 */ /* 0x000ee2000c1e1900 */
[----:B------:R-:W-:-:S03]  /*0320*/  IMAD.WIDE R12, R17, R12, UR6 ;  /* 0x00000006110c7e25 */ /* 0x000fc6000f8e020c */
[----:B------:R4:W5:Y:S01]  /*0330*/  LDG.E R21, desc[UR14][R8.64] ;  /* 0x0000000e08157981 */ /* 0x000962000c1e1900 */
[----:B0-----:R-:W-:-:S03]  /*0340*/  IMAD.WIDE.U32 R4, R11, 0x10, R4 ;  /* 0x000000100b047825 */ /* 0x001fc600078e0004 */
[----:B------:R-:W5:Y:S01]  /*0350*/  LDG.E R18, desc[UR14][R2.64+0x8] ;  /* 0x0000080e02127981 */ /* 0x000f62000c1e1900 */
[----:B------:R-:W-:Y:S01]  /*0360*/  MOV R26, 0x4 ;  /* 0x00000004001a7802 */ /* 0x000fe20000000f00 */
[C---:B-1----:R-:W-:Y:S02]  /*0370*/  IMAD.WIDE R6, R17.reuse, R10, UR8 ;  /* 0x0000000811067e25 */ /* 0x042fe4000f8e020a */
[----:B------:R-:W5:Y:S04]  /*0380*/  LDG.E R13, desc[UR14][R12.64] ;  /* 0x0000000e0c0d7981 */ /* 0x000f68000c1e1900 */
[----:B------:R-:W5:Y:S01]  /*0390*/  LDG.E R22, desc[UR14][R2.64+0xc] ;  /* 0x00000c0e02167981 */ /* 0x000f62000c1e1900 */
[----:B----4-:R-:W-:-:S03]  /*03a0*/  IMAD.WIDE R8, R17, R26, UR10 ;  /* 0x0000000a11087e25 */ /* 0x010fc6000f8e021a */
[----:B------:R0:W4:Y:S04]  /*03b0*/  LDG.E R5, desc[UR14][R4.64] ;  /* 0x0000000e04057981 */ /* 0x000128000c1e1900 */
[----:B------:R-:W4:Y:S01]  /*03c0*/  LDG.E R24, desc[UR14][R2.64+0x10] ;  /* 0x0000100e02187981 */ /* 0x000f22000c1e1900 */
[----:B------:R-:W-:-:S03]  /*03d0*/  IMAD.WIDE R10, R17, R10, UR12 ;  /* 0x0000000c110a7e25 */ /* 0x000fc6000f8e020a */
[----:B------:R-:W4:Y:S04]  /*03e0*/  LDG.E R7, desc[UR14][R6.64] ;  /* 0x0000000e06077981 */ /* 0x000f28000c1e1900 */
[----:B------:R-:W4:Y:S04]  /*03f0*/  LDG.E R26, desc[UR14][R2.64+0x14] ;  /* 0x0000140e021a7981 */ /* 0x000f28000c1e1900 */
[----:B------:R-:W4:Y:S04]  /*0400*/  LDG.E R9, desc[UR14][R8.64] ;  /* 0x0000000e08097981 */ /* 0x000f28000c1e1900 */
[----:B------:R-:W4:Y:S04]  /*0410*/  LDG.E R12, desc[UR14][R2.64+0x18] ;  /* 0x0000180e020c7981 */ /* 0x000f28000c1e1900 */
[----:B------:R-:W4:Y:S04]  /*0420*/  LDG.E R10, desc[UR14][R10.64] ;  /* 0x0000000e0a0a7981 */ /* 0x000f28000c1e1900 */
[----:B------:R-:W4:Y:S01]  /*0430*/  LDG.E R28, desc[UR14][R2.64+0x1c] ;  /* 0x00001c0e021c7981 */ /* 0x000f22000c1e1900 */
[----:B------:R-:W-:-:S04]  /*0440*/  UIADD3 UR4, UPT, UPT, UR4, 0x8, URZ ;  /* 0x0000000804047890 */ /* 0x000fc8000fffe0ff */
[----:B------:R-:W-:Y:S01]  /*0450*/  UISETP.NE.AND UP0, UPT, UR4, URZ, UPT ;  /* 0x000000ff0400728c */ /* 0x000fe2000bf05270 */
[----:B0-----:R-:W-:Y:S02]  /*0460*/  MOV R4, UR17 ;  /* 0x0000001100047c02 */ /* 0x001fe40008000f00 */
[----:B------:R-:W-:Y:S02]  /*0470*/  IADD3 R16, PT, PT, R16, 0x8, RZ ;  /* 0x0000000810107810 */ /* 0x000fe40007ffe0ff */
[----:B------:R-:W-:Y:S01]  /*0480*/  LEA R17, R4, R17, 0x3 ;  /* 0x0000001104117211 */ /* 0x000fe200078e18ff */
[----:B--2---:R-:W-:-:S04]  /*0490*/  FFMA R19, R25, R19, R14 ;  /* 0x0000001319137223 */ /* 0x004fc8000000000e */
[----:B---3--:R-:W-:-:S04]  /*04a0*/  FFMA R19, R20, R23, R19 ;  /* 0x0000001714137223 */ /* 0x008fc80000000013 */
[----:B-----5:R-:W-:-:S04]  /*04b0*/  FFMA R19, R18, R21, R19 ;  /* 0x0000001512137223 */ /* 0x020fc80000000013 */
[----:B------:R-:W-:-:S04]  /*04c0*/  FFMA R13, R22, R13, R19 ;  /* 0x0000000d160d7223 */ /* 0x000fc80000000013 */
[----:B----4-:R-:W-:-:S04]  /*04d0*/  FFMA R5, R24, R5, R13 ;  /* 0x0000000518057223 */ /* 0x010fc8000000000d */
[----:B------:R-:W-:-:S04]  /*04e0*/  FFMA R5, R26, R7, R5 ;  /* 0x000000071a057223 */ /* 0x000fc80000000005 */
[----:B------:R-:W-:-:S04]  /*04f0*/  FFMA R5, R12, R9, R5 ;  /* 0x000000090c057223 */ /* 0x000fc80000000005 */
[----:B------:R-:W-:Y:S01]  /*0500*/  FFMA R14, R28, R10, R5 ;  /* 0x0000000a1c0e7223 */ /* 0x000fe20000000005 */
[----:B------:R-:W-:Y:S06]  /*0510*/  BRA.U UP0, `(.L_x_4) ;  /* 0xfffffffd00347547 */ /* 0x000fec000b83ffff */
[----:B------:R-:W-:-:S12]  /*0520*/  ULOP3.LUT UR4, UR17, 0x7ffffff8, URZ, 0xc0, !UPT ;  /* 0x7ffffff811047892 */ /* 0x000fd8000f8ec0ff */
.L_x_3:
[----:B------:R-:W-:-:S04]  /*0530*/  ULOP3.LUT UR6, UR17, 0x7, URZ, 0xc0, !UPT ;  /* 0x0000000711067892 */ /* 0x000fc8000f8ec0ff */
[----:B------:R-:W-:-:S09]  /*0540*/  UISETP.NE.AND UP0, UPT, UR6, URZ, UPT ;  /* 0x000000ff0600728c */ /* 0x000fd2000bf05270 */
[----:B------:R-:W-:Y:S05]  /*0550*/  BRA.U !UP0, `(.L_x_2) ;  /* 0x0000000508147547 */ /* 0x000fea000b800000 */
[----:B------:R-:W-:Y:S01]  /*0560*/  UISETP.GE.U32.AND UP0, UPT, UR6, 0x4, UPT ;  /* 0x000000040600788c */ /* 0x000fe2000bf06070 */
[----:B------:R-:W-:Y:S01]  /*0570*/  IMAD R2, R15, UR16, RZ ;  /* 0x000000100f027c24 */ /* 0x000fe2000f8e02ff */
[----:B------:R-:W-:-:S04]  /*0580*/  ULOP3.LUT UR5, UR17, 0x3, URZ, 0xc0, !UPT ;  /* 0x0000000311057892 */ /* 0x000fc8000f8ec0ff */
[----:B------:R-:W-:-:S03]  /*0590*/  UISETP.NE.AND UP1, UPT, UR5, URZ, UPT ;  /* 0x000000ff0500728c */ /* 0x000fc6000bf25270 */
[----:B------:R-:W-:Y:S08]  /*05a0*/  BRA.U !UP0, `(.L_x_5) ;  /* 0x0000000108687547 */ /* 0x000ff0000b800000 */
[----:B------:R-:W1:Y:S01]  /*05b0*/  LDC.64 R6, c[0x0][0x388] ;  /* 0x0000e200ff067b82 */ /* 0x000e620000000a00 */
[----:B------:R-:W-:Y:S02]  /*05c0*/  MOV R9, UR4 ;  /* 0x0000000400097c02 */ /* 0x000fe40008000f00 */
[----:B------:R-:W-:Y:S02]  /*05d0*/  IADD3 R3, PT, PT, R2, UR4, RZ ;  /* 0x0000000402037c10 */ /* 0x000fe4000fffe0ff */
[----:B------:R-:W-:Y:S01]  /*05e0*/  MOV R11, UR17 ;  /* 0x00000011000b7c02 */ /* 0x000fe20008000f00 */
[----:B------:R-:W-:Y:S02]  /*05f0*/  IMAD R9, R9, UR17, R0 ;  /* 0x0000001109097c24 */ /* 0x000fe4000f8e0200 */
[----:B------:R-:W2:Y:S01]  /*0600*/  LDC.64 R4, c[0x0][0x380] ;  /* 0x0000e000ff047b82 */ /* 0x000ea20000000a00 */
[----:B------:R-:W-:Y:S01]  /*0610*/  MOV R13, UR17 ;  /* 0x00000011000d7c02 */ /* 0x000fe20008000f00 */
[----:B-1----:R-:W-:Y:S01]  /*0620*/  IMAD.WIDE R6, R9, 0x4, R6 ;  /* 0x0000000409067825 */ /* 0x002fe200078e0206 */
[----:B------:R-:W-:-:S05]  /*0630*/  MOV R9, UR17 ;  /* 0x0000001100097c02 */ /* 0x000fca0008000f00 */
[----:B------:R-:W-:Y:S02]  /*0640*/  IMAD.WIDE.U32 R8, R9, 0x4, R6 ;  /* 0x0000000409087825 */ /* 0x000fe400078e0006 */
[----:B0-----:R-:W3:Y:S02]  /*0650*/  LDG.E R6, desc[UR14][R6.64] ;  /* 0x0000000e06067981 */ /* 0x001ee4000c1e1900 */
[----:B--2---:R-:W-:-:S04]  /*0660*/  IMAD.WIDE R4, R3, 0x4, R4 ;  /* 0x0000000403047825 */ /* 0x004fc800078e0204 */
[----:B------:R-:W-:Y:S01]  /*0670*/  IMAD.WIDE.U32 R10, R11, 0x4, R8 ;  /* 0x000000040b0a7825 */ /* 0x000fe200078e0008 */
[----:B------:R-:W3:Y:S04]  /*0680*/  LDG.E R3, desc[UR14][R4.64] ;  /* 0x0000000e04037981 */ /* 0x000ee8000c1e1900 */
[----:B------:R-:W2:Y:S01]  /*0690*/  LDG.E R8, desc[UR14][R8.64] ;  /* 0x0000000e08087981 */ /* 0x000ea2000c1e1900 */
[----:B------:R-:W-:-:S03]  /*06a0*/  IMAD.WIDE.U32 R12, R13, 0x4, R10 ;  /* 0x000000040d0c7825 */ /* 0x000fc600078e000a */
[----:B------:R-:W2:Y:S04]  /*06b0*/  LDG.E R16, desc[UR14][R4.64+0x4] ;  /* 0x0000040e04107981 */ /* 0x000ea8000c1e1900 */
[----:B------:R-:W4:Y:S04]  /*06c0*/  LDG.E R17, desc[UR14][R10.64] ;  /* 0x0000000e0a117981 */ /* 0x000f28000c1e1900 */
[----:B------:R-:W4:Y:S04]  /*06d0*/  LDG.E R18, desc[UR14][R4.64+0x8] ;  /* 0x0000080e04127981 */ /* 0x000f28000c1e1900 */
[----:B------:R-:W5:Y:S04]  /*06e0*/  LDG.E R20, desc[UR14][R4.64+0xc] ;  /* 0x00000c0e04147981 */ /* 0x000f68000c1e1900 */
[----:B------:R-:W5:Y:S01]  /*06f0*/  LDG.E R12, desc[UR14][R12.64] ;  /* 0x0000000e0c0c7981 */ /* 0x000f62000c1e1900 */
[----:B------:R-:W-:Y:S01]  /*0700*/  UIADD3 UR4, UPT, UPT, UR4, 0x4, URZ ;  /* 0x0000000404047890 */ /* 0x000fe2000fffe0ff */
[----:B---3--:R-:W-:-:S04]  /*0710*/  FFMA R3, R3, R6, R14 ;  /* 0x0000000603037223 */ /* 0x008fc8000000000e */
[----:B--2---:R-:W-:-:S04]  /*0720*/  FFMA R3, R16, R8, R3 ;  /* 0x0000000810037223 */ /* 0x004fc80000000003 */
[----:B----4-:R-:W-:-:S04]  /*0730*/  FFMA R3, R18, R17, R3 ;  /* 0x0000001112037223 */ /* 0x010fc80000000003 */
[----:B-----5:R-:W-:-:S07]  /*0740*/  FFMA R14, R20, R12, R3 ;  /* 0x0000000c140e7223 */ /* 0x020fce0000000003 */
.L_x_5:
[----:B------:R-:W-:Y:S05]  /*0750*/  BRA.U !UP1, `(.L_x_2) ;  /* 0x0000000109947547 */ /* 0x000fea000b800000 */
[----:B------:R-:W-:Y:S01]  /*0760*/  UISETP.NE.AND UP0, UPT, UR5, 0x1, UPT ;  /* 0x000000010500788c */ /* 0x000fe2000bf05270 */
[----:B------:R-:W-:Y:S01]  /*0770*/  MOV R3, UR4 ;  /* 0x0000000400037c02 */ /* 0x000fe20008000f00 */
[----:B------:R-:W-:Y:S02]  /*0780*/  ULOP3.LUT UR5, UR17, 0x1, URZ, 0xc0, !UPT ;  /* 0x0000000111057892 */ /* 0x000fe4000f8ec0ff */
[----:B------:R-:W-:Y:S02]  /*0790*/  MOV R5, UR17 ;  /* 0x0000001100057c02 */ /* 0x000fe40008000f00 */
[----:B------:R-:W-:Y:S01]  /*07a0*/  UISETP.NE.U32.AND UP1, UPT, UR5, 0x1, UPT ;  /* 0x000000010500788c */ /* 0x000fe2000bf25070 */
[----:B------:R-:W-:-:S04]  /*07b0*/  PLOP3.LUT P0, PT, PT, PT, UP0, 0x80, 0x8 ;  /* 0x000000000008781c */ /* 0x000fc80003f0f008 */
[----:B------:R-:W1:Y:S01]  /*07c0*/  @UP0 LDCU.128 UR8, c[0x0][0x380] ;  /* 0x00007000ff0807ac */ /* 0x000e620008000c00 */
[----:B------:R-:W-:-:S05]  /*07d0*/  PLOP3.LUT P1, PT, PT, PT, UP1, 0x80, 0x8 ;  /* 0x000000000008781c */ /* 0x000fca0003f2f018 */
[----:B------:R-:W2:Y:S03]  /*07e0*/  @!UP1 LDCU.128 UR20, c[0x0][0x380] ;  /* 0x00007000ff1497ac */ /* 0x000ea60008000c00 */
[----:B------:R-:W-:Y:S01]  /*07f0*/  @P0 IMAD R3, R3, UR17, R0 ;  /* 0x0000001103030c24 */ /* 0x000fe2000f8e0200 */
[----:B-1----:R-:W-:Y:S02]  /*0800*/  MOV R10, UR10 ;  /* 0x0000000a000a7c02 */ /* 0x002fe40008000f00 */
[----:B------:R-:W-:Y:S02]  /*0810*/  MOV R11, UR11 ;  /* 0x0000000b000b7c02 */ /* 0x000fe40008000f00 */
[----:B------:R-:W-:Y:S02]  /*0820*/  MOV R6, UR8 ;  /* 0x0000000800067c02 */ /* 0x000fe40008000f00 */
[----:B------:R-:W-:Y:S01]  /*0830*/  MOV R7, UR9 ;  /* 0x0000000900077c02 */ /* 0x000fe20008000f00 */
[----:B------:R-:W-:Y:S01]  /*0840*/  @P0 IMAD.WIDE R10, R3, 0x4, R10 ;  /* 0x00000004030a0825 */ /* 0x000fe200078e020a */
[----:B------:R-:W-:Y:S01]  /*0850*/  @P0 IADD3 R3, PT, PT, R2, UR4, RZ ;  /* 0x0000000402030c10 */ /* 0x000fe2000fffe0ff */
[----:B------:R-:W-:Y:S01]  /*0860*/  @UP0 UIADD3 UR4, UPT, UPT, UR4, 0x2, URZ ;  /* 0x0000000204040890 */ /* 0x000fe2000fffe0ff */
[----:B--2---:R-:W-:-:S02]  /*0870*/  MOV R8, UR20 ;  /* 0x0000001400087c02 */ /* 0x004fc40008000f00 */
[----:B------:R-:W-:Y:S01]  /*0880*/  MOV R9, UR21 ;  /* 0x0000001500097c02 */ /* 0x000fe20008000f00 */
[----:B------:R-:W-:Y:S01]  /*0890*/  @P0 IMAD.WIDE R6, R3, 0x4, R6 ;  /* 0x0000000403060825 */ /* 0x000fe200078e0206 */
[----:B------:R-:W-:Y:S01]  /*08a0*/  MOV R12, UR22 ;  /* 0x00000016000c7c02 */ /* 0x000fe20008000f00 */
[----:B0-----:R-:W2:Y:S01]  /*08b0*/  @P0 LDG.E R16, desc[UR14][R10.64] ;  /* 0x0000000e0a100981 */ /* 0x001ea2000c1e1900 */
[----:B------:R-:W-:Y:S01]  /*08c0*/  MOV R17, UR4 ;  /* 0x0000000400117c02 */ /* 0x000fe20008000f00 */
[----:B------:R-:W-:Y:S01]  /*08d0*/  @P0 IMAD.WIDE.U32 R4, R5, 0x4, R10 ;  /* 0x0000000405040825 */ /* 0x000fe200078e000a */
[----:B------:R-:W-:Y:S01]  /*08e0*/  @!P1 IADD3 R3, PT, PT, R2, UR4, RZ ;  /* 0x0000000402039c10 */ /* 0x000fe2000fffe0ff */
[----:B------:R-:W2:Y:S01]  /*08f0*/  @P0 LDG.E R19, desc[UR14][R6.64] ;  /* 0x0000000e06130981 */ /* 0x000ea2000c1e1900 */
[----:B------:R-:W-:Y:S01]  /*0900*/  MOV R13, UR23 ;  /* 0x00000017000d7c02 */ /* 0x000fe20008000f00 */
[----:B------:R-:W-:Y:S02]  /*0910*/  @!P1 IMAD R17, R17, UR17, R0 ;  /* 0x0000001111119c24 */ /* 0x000fe4000f8e0200 */
[----:B------:R-:W-:Y:S01]  /*0920*/  @!P1 IMAD.WIDE R2, R3, 0x4, R8 ;  /* 0x0000000403029825 */ /* 0x000fe200078e0208 */
[----:B------:R-:W3:Y:S03]  /*0930*/  @P0 LDG.E R21, desc[UR14][R6.64+0x4] ;  /* 0x0000040e06150981 */ /* 0x000ee6000c1e1900 */
[----:B------:R-:W-:Y:S01]  /*0940*/  @!P1 IMAD.WIDE R8, R17, 0x4, R12 ;  /* 0x0000000411089825 */ /* 0x000fe200078e020c */
[----:B------:R-:W3:Y:S04]  /*0950*/  @P0 LDG.E R4, desc[UR14][R4.64] ;  /* 0x0000000e04040981 */ /* 0x000ee8000c1e1900 */
[----:B------:R-:W4:Y:S04]  /*0960*/  @!P1 LDG.E R3, desc[UR14][R2.64] ;  /* 0x0000000e02039981 */ /* 0x000f28000c1e1900 */
[----:B------:R-:W4:Y:S01]  /*0970*/  @!P1 LDG.E R8, desc[UR14][R8.64] ;  /* 0x0000000e08089981 */ /* 0x000f22000c1e1900 */
[----:B--2---:R-:W-:-:S04]  /*0980*/  @P0 FFMA R16, R19, R16, R14 ;  /* 0x0000001013100223 */ /* 0x004fc8000000000e */
[----:B---3--:R-:W-:-:S04]  /*0990*/  @P0 FFMA R14, R21, R4, R16 ;  /* 0x00000004150e0223 */ /* 0x008fc80000000010 */
[----:B----4-:R-:W-:-:S07]  /*09a0*/  @!P1 FFMA R14, R3, R8, R14 ;  /* 0x00000008030e9223 */ /* 0x010fce000000000e */
.L_x_2:
[----:B------:R-:W1:Y:S01]  /*09b0*/  LDC.64 R2, c[0x0][0x390] ;  /* 0x0000e400ff027b82 */ /* 0x000e620000000a00 */
[----:B------:R-:W-:-:S04]  /*09c0*/  IMAD R15, R15, UR16, R0 ;  /* 0x000000100f0f7c24 */ /* 0x000fc8000f8e0200 */
[----:B-1----:R-:W-:-:S05]  /*09d0*/  IMAD.WIDE R2, R15, 0x4, R2 ;  /* 0x000000040f027825 */ /* 0x002fca00078e0202 */
[----:B0-----:R-:W-:Y:S01]  /*09e0*/  STG.E desc[UR14][R2.64], R14 ;  /* 0x0000000e02007986 */ /* 0x001fe2000c10190e */
[----:B------:R-:W-:Y:S05]  /*09f0*/  EXIT ;  /* 0x000000000000794d */ /* 0x000fea0003800000 */
.L_x_6:
        /* <DEDUP_REMOVED lines=16> */
.L_x_9:


//--------------------- .nv.shared.reserved.0     --------------------------
	.section	.nv.shared.reserved.0,"aw",@nobits
	.weak		__nv_reservedSMEM_offset_0_alias
	.size		__nv_reservedSMEM_offset_0_alias, 0, 64
	.other		__nv_reservedSMEM_offset_0_alias,@"STO_CUDA_RESERVED_SHARED STV_DEFAULT"
__nv_reservedSMEM_offset_0_alias:
	.zero		0
	.zero		64


//--------------------- .nv.constant0._Z15Mat2D_float_AddPffS_ii --------------------------
	.section	.nv.constant0._Z15Mat2D_float_AddPffS_ii,"a",@progbits
	.sectionflags	@""
	.align	4
.nv.constant0._Z15Mat2D_float_AddPffS_ii:
	.zero		928


//--------------------- .nv.constant0._Z8Mat2DAddPfS_S_ii --------------------------
	.section	.nv.constant0._Z8Mat2DAddPfS_S_ii,"a",@progbits
	.sectionflags	@""
	.align	4
.nv.constant0._Z8Mat2DAddPfS_S_ii:
	.zero		928


//--------------------- .nv.constant0._Z9Mat2DMultPfS_S_ii --------------------------
	.section	.nv.constant0._Z9Mat2DMultPfS_S_ii,"a",@progbits
	.sectionflags	@""
	.align	4
.nv.constant0._Z9Mat2DMultPfS_S_ii:
	.zero		928


//--------------------- SYMBOLS --------------------------

	.type		.nv.reservedSmem.offset0,@object
	.size		.nv.reservedSmem.offset0,0x4
